//
// Generated by NVIDIA NVVM Compiler
//
// Compiler Build ID: CL-36424714
// Cuda compilation tools, release 13.0, V13.0.88
// Based on NVVM 20.0.0
//

.version 9.0
.target sm_100
.address_size 64

	// .globl	_Z7computeffifffffffffffffffffff
.extern .func  (.param .b32 func_retval0) vprintf
(
	.param .b64 vprintf_param_0,
	.param .b64 vprintf_param_1
)
;
.global .align 1 .b8 $str[7] = {37, 46, 49, 55, 103, 10};

.visible .entry _Z7computeffifffffffffffffffffff(
	.param .f32 _Z7computeffifffffffffffffffffff_param_0,
	.param .f32 _Z7computeffifffffffffffffffffff_param_1,
	.param .u32 _Z7computeffifffffffffffffffffff_param_2,
	.param .f32 _Z7computeffifffffffffffffffffff_param_3,
	.param .f32 _Z7computeffifffffffffffffffffff_param_4,
	.param .f32 _Z7computeffifffffffffffffffffff_param_5,
	.param .f32 _Z7computeffifffffffffffffffffff_param_6,
	.param .f32 _Z7computeffifffffffffffffffffff_param_7,
	.param .f32 _Z7computeffifffffffffffffffffff_param_8,
	.param .f32 _Z7computeffifffffffffffffffffff_param_9,
	.param .f32 _Z7computeffifffffffffffffffffff_param_10,
	.param .f32 _Z7computeffifffffffffffffffffff_param_11,
	.param .f32 _Z7computeffifffffffffffffffffff_param_12,
	.param .f32 _Z7computeffifffffffffffffffffff_param_13,
	.param .f32 _Z7computeffifffffffffffffffffff_param_14,
	.param .f32 _Z7computeffifffffffffffffffffff_param_15,
	.param .f32 _Z7computeffifffffffffffffffffff_param_16,
	.param .f32 _Z7computeffifffffffffffffffffff_param_17,
	.param .f32 _Z7computeffifffffffffffffffffff_param_18,
	.param .f32 _Z7computeffifffffffffffffffffff_param_19,
	.param .f32 _Z7computeffifffffffffffffffffff_param_20,
	.param .f32 _Z7computeffifffffffffffffffffff_param_21
)
{
	.local .align 8 .b8 	__local_depot0[8];
	.reg .b64 	%SP;
	.reg .b64 	%SPL;
	.reg .pred 	%p<25>;
	.reg .b32 	%r<40>;
	.reg .b32 	%f<133>;
	.reg .b64 	%rd<5>;
	.reg .b64 	%fd<2>;

	mov.u64 	%SPL, __local_depot0;
	cvta.local.u64 	%SP, %SPL;
	ld.param.f32 	%f131, [_Z7computeffifffffffffffffffffff_param_0];
	ld.param.f32 	%f47, [_Z7computeffifffffffffffffffffff_param_1];
	ld.param.u32 	%r18, [_Z7computeffifffffffffffffffffff_param_2];
	ld.param.f32 	%f31, [_Z7computeffifffffffffffffffffff_param_3];
	ld.param.f32 	%f32, [_Z7computeffifffffffffffffffffff_param_4];
	ld.param.f32 	%f33, [_Z7computeffifffffffffffffffffff_param_5];
	ld.param.f32 	%f34, [_Z7computeffifffffffffffffffffff_param_6];
	ld.param.f32 	%f35, [_Z7computeffifffffffffffffffffff_param_7];
	ld.param.f32 	%f36, [_Z7computeffifffffffffffffffffff_param_8];
	ld.param.f32 	%f37, [_Z7computeffifffffffffffffffffff_param_9];
	ld.param.f32 	%f38, [_Z7computeffifffffffffffffffffff_param_10];
	ld.param.f32 	%f39, [_Z7computeffifffffffffffffffffff_param_11];
	ld.param.f32 	%f40, [_Z7computeffifffffffffffffffffff_param_12];
	ld.param.f32 	%f41, [_Z7computeffifffffffffffffffffff_param_13];
	ld.param.f32 	%f42, [_Z7computeffifffffffffffffffffff_param_14];
	ld.param.f32 	%f43, [_Z7computeffifffffffffffffffffff_param_15];
	ld.param.f32 	%f44, [_Z7computeffifffffffffffffffffff_param_16];
	ld.param.f32 	%f45, [_Z7computeffifffffffffffffffffff_param_17];
	ld.param.f32 	%f46, [_Z7computeffifffffffffffffffffff_param_18];
	mul.f32 	%f48, %f47, 0f8405EB0A;
	setp.geu.f32 	%p1, %f131, %f48;
	@%p1 bra 	$L__BB0_22;
	div.rn.f32 	%f1, %f33, 0f80000000;
	fma.rn.f32 	%f49, %f36, 0fF99CC54C, %f35;
	abs.f32 	%f50, %f49;
	add.f32 	%f51, %f50, 0f4B8C3C64;
	setp.lt.f32 	%p2, %f51, 0f00800000;
	mul.f32 	%f52, %f51, 0f4B000000;
	selp.f32 	%f53, %f52, %f51, %p2;
	selp.f32 	%f54, 0fC1B80000, 0f00000000, %p2;
	mov.b32 	%r19, %f53;
	add.s32 	%r20, %r19, -1059760811;
	and.b32  	%r21, %r20, -8388608;
	sub.s32 	%r22, %r19, %r21;
	mov.b32 	%f55, %r22;
	cvt.rn.f32.s32 	%f56, %r21;
	fma.rn.f32 	%f57, %f56, 0f34000000, %f54;
	add.f32 	%f58, %f55, 0fBF800000;
	fma.rn.f32 	%f59, %f58, 0fBE055027, 0f3E1039F6;
	fma.rn.f32 	%f60, %f59, %f58, 0fBDF8CDCC;
	fma.rn.f32 	%f61, %f60, %f58, 0f3E0F2955;
	fma.rn.f32 	%f62, %f61, %f58, 0fBE2AD8B9;
	fma.rn.f32 	%f63, %f62, %f58, 0f3E4CED0B;
	fma.rn.f32 	%f64, %f63, %f58, 0fBE7FFF22;
	fma.rn.f32 	%f65, %f64, %f58, 0f3EAAAA78;
	fma.rn.f32 	%f66, %f65, %f58, 0fBF000000;
	mul.f32 	%f67, %f58, %f66;
	fma.rn.f32 	%f68, %f67, %f58, %f58;
	fma.rn.f32 	%f69, %f57, 0f3F317218, %f68;
	setp.gt.u32 	%p3, %r19, 2139095039;
	fma.rn.f32 	%f70, %f53, 0f7F800000, 0f7F800000;
	selp.f32 	%f71, %f70, %f69, %p3;
	setp.eq.f32 	%p4, %f53, 0f00000000;
	mul.f32 	%f72, %f71, 0f3EDE5BD9;
	selp.f32 	%f73, 0fFF800000, %f72, %p4;
	add.f32 	%f74, %f34, %f73;
	abs.f32 	%f2, %f74;
	abs.f32 	%f126, %f1;
	setp.lt.f32 	%p5, %f126, %f2;
	@%p5 bra 	$L__BB0_13;
	mul.f32 	%f4, %f2, 0f4B000000;
	setp.gtu.f32 	%p6, %f126, %f4;
	@%p6 bra 	$L__BB0_9;
	div.approx.f32 	%f75, %f126, %f2;
	cvt.rzi.f32.f32 	%f124, %f75;
	neg.f32 	%f6, %f2;
	fma.rn.f32 	%f7, %f6, %f124, %f126;
	mov.b32 	%r1, %f7;
	mov.b32 	%r23, %f2;
	setp.lt.u32 	%p7, %r1, %r23;
	@%p7 bra 	$L__BB0_8;
	setp.lt.u32 	%p8, %r1, -2147483647;
	@%p8 bra 	$L__BB0_6;
	add.f32 	%f80, %f124, 0fBF800000;
	setp.lt.f32 	%p11, %f7, %f6;
	add.f32 	%f81, %f80, 0fBF800000;
	selp.f32 	%f124, %f81, %f80, %p11;
	bra.uni 	$L__BB0_8;
$L__BB0_6:
	add.f32 	%f124, %f124, 0f3F800000;
	add.f32 	%f76, %f2, %f2;
	setp.ltu.f32 	%p9, %f7, %f76;
	@%p9 bra 	$L__BB0_8;
	add.f32 	%f77, %f124, 0f3F800000;
	fma.rn.f32 	%f78, %f2, 0fC0400000, %f7;
	setp.ge.f32 	%p10, %f78, 0f00000000;
	add.f32 	%f79, %f77, 0f3F800000;
	selp.f32 	%f124, %f79, %f77, %p10;
$L__BB0_8:
	fma.rn.f32 	%f126, %f6, %f124, %f126;
	bra.uni 	$L__BB0_13;
$L__BB0_9:
	mov.b32 	%r2, %f126;
	mov.b32 	%r24, %f4;
	and.b32  	%r3, %r24, -8388608;
	and.b32  	%r25, %r2, 8388607;
	or.b32  	%r36, %r25, 1065353216;
	and.b32  	%r26, %r24, 8388607;
	or.b32  	%r5, %r26, 1065353216;
	mov.b32 	%f125, %r36;
	sub.s32 	%r27, %r2, %r3;
	add.s32 	%r28, %r27, 192937984;
	and.b32  	%r37, %r28, -8388608;
	setp.eq.s32 	%p12, %r37, 0;
	@%p12 bra 	$L__BB0_12;
	mov.b32 	%f82, %r5;
	rcp.approx.ftz.f32 	%f14, %f82;
	neg.f32 	%f15, %f82;
$L__BB0_11:
	min.u32 	%r29, %r37, 192937984;
	add.s32 	%r30, %r36, %r29;
	mov.b32 	%f83, %r30;
	mul.f32 	%f84, %f14, %f83;
	fma.rn.f32 	%f85, %f15, %f84, %f83;
	fma.rn.f32 	%f86, %f85, %f14, %f84;
	fma.rn.f32 	%f87, %f15, %f86, %f83;
	fma.rz.f32 	%f88, %f87, %f14, %f86;
	cvt.rzi.f32.f32 	%f89, %f88;
	fma.rn.f32 	%f125, %f15, %f89, %f83;
	sub.s32 	%r37, %r37, %r29;
	mov.b32 	%r36, %f125;
	setp.ne.s32 	%p13, %r37, 0;
	setp.ne.s32 	%p14, %r36, 0;
	and.pred  	%p15, %p13, %p14;
	@%p15 bra 	$L__BB0_11;
$L__BB0_12:
	mov.b32 	%f91, %r3;
	setp.leu.f32 	%p16, %f2, 0f00000000;
	setp.gt.u32 	%p17, %r2, 2139095039;
	selp.f32 	%f92, 0f7FFFFFFF, %f91, %p16;
	selp.f32 	%f93, 0f7FFFFFFF, %f92, %p17;
	mul.f32 	%f94, %f125, 0f34000000;
	mul.f32 	%f126, %f93, %f94;
$L__BB0_13:
	abs.f32 	%f95, %f126;
	setp.nan.f32 	%p18, %f95, %f95;
	copysign.f32 	%f96, %f1, %f126;
	selp.f32 	%f97, %f126, %f96, %p18;
	add.f32 	%f98, %f31, 0f00000000;
	fma.rn.f32 	%f99, %f32, %f97, %f98;
	fma.rn.f32 	%f100, %f37, %f38, %f99;
	add.f32 	%f131, %f131, %f100;
	setp.lt.s32 	%p19, %r18, 1;
	@%p19 bra 	$L__BB0_20;
	fma.rn.f32 	%f102, %f41, 0f0000000E, 0f000003C6;
	mul.f32 	%f103, %f40, %f102;
	sub.f32 	%f21, %f39, %f103;
	and.b32  	%r11, %r18, 3;
	setp.lt.u32 	%p20, %r18, 4;
	@%p20 bra 	$L__BB0_17;
	and.b32  	%r31, %r18, 2147483644;
	neg.s32 	%r38, %r31;
$L__BB0_16:
	add.f32 	%f104, %f21, %f131;
	add.f32 	%f105, %f21, %f104;
	add.f32 	%f106, %f21, %f105;
	add.f32 	%f131, %f21, %f106;
	add.s32 	%r38, %r38, 4;
	setp.ne.s32 	%p21, %r38, 0;
	@%p21 bra 	$L__BB0_16;
$L__BB0_17:
	setp.eq.s32 	%p22, %r11, 0;
	@%p22 bra 	$L__BB0_20;
	neg.s32 	%r39, %r11;
$L__BB0_19:
	.pragma "nounroll";
	add.f32 	%f131, %f21, %f131;
	add.s32 	%r39, %r39, 1;
	setp.ne.s32 	%p23, %r39, 0;
	@%p23 bra 	$L__BB0_19;
$L__BB0_20:
	div.rn.f32 	%f107, %f43, %f44;
	div.rn.f32 	%f108, %f45, %f46;
	add.f32 	%f109, %f107, %f108;
	add.f32 	%f110, %f42, %f109;
	fma.rn.f32 	%f111, %f110, 0f3BBB989D, 0f3F000000;
	cvt.sat.f32.f32 	%f112, %f111;
	mov.f32 	%f113, 0f4B400001;
	mov.f32 	%f114, 0f437C0000;
	fma.rm.f32 	%f115, %f112, %f114, %f113;
	add.f32 	%f116, %f115, 0fCB40007F;
	neg.f32 	%f117, %f116;
	fma.rn.f32 	%f118, %f110, 0f3FB8AA3B, %f117;
	fma.rn.f32 	%f119, %f110, 0f32A57060, %f118;
	mov.b32 	%r32, %f115;
	shl.b32 	%r33, %r32, 23;
	mov.b32 	%f120, %r33;
	ex2.approx.ftz.f32 	%f121, %f119;
	mul.f32 	%f122, %f121, %f120;
	setp.ltu.f32 	%p24, %f131, %f122;
	@%p24 bra 	$L__BB0_22;
	mov.f32 	%f131, 0f00000000;
$L__BB0_22:
	add.u64 	%rd1, %SP, 0;
	add.u64 	%rd2, %SPL, 0;
	cvt.f64.f32 	%fd1, %f131;
	st.local.f64 	[%rd2], %fd1;
	mov.u64 	%rd3, $str;
	cvta.global.u64 	%rd4, %rd3;
	{ // callseq 0, 0
	.param .b64 param0;
	st.param.b64 	[param0], %rd4;
	.param .b64 param1;
	st.param.b64 	[param1], %rd1;
	.param .b32 retval0;
	call.uni (retval0), 
	vprintf, 
	(
	param0, 
	param1
	);
	ld.param.b32 	%r34, [retval0];
	} // callseq 0
	ret;

}


// ===== COMPILED SASS (sm_100) =====

	.target	sm_100

	.elftype	@"ET_EXEC"


//--------------------- .note.nv.tkinfo           --------------------------
	.section	.note.nv.tkinfo,"",@"SHT_NOTE"
	.sectionflags	@"SHF_NOTE_NV_TKINFO"
	.tkinfo
        /*0018*/ 	.word	0x00000002
        /*0030*/ 	.string	""
        /*0030*/ 	.string	"ptxas"
        /*0030*/ 	.string	"Cuda compilation tools, release 13.0, V13.0.88"
        /*0030*/ 	.string	"Build cuda_13.0.r13.0/compiler.36424714_0"
        /*0030*/ 	.string	"-arch sm_100 -m 64 "



//--------------------- .note.nv.cuinfo           --------------------------
	.section	.note.nv.cuinfo,"",@"SHT_NOTE"
	.sectionflags	@"SHF_NOTE_NV_CUINFO"
        /*0018*/ 	.short	0x0002
        /*001a*/ 	.short	0x0064
        /*001c*/ 	.short	0x0082
	.zero		2


//--------------------- .nv.info                  --------------------------
	.section	.nv.info,"",@"SHT_CUDA_INFO"
	.align	4


	//----- nvinfo : EIATTR_REGCOUNT
	.align		4
        /*0000*/ 	.byte	0x04, 0x2f
        /*0002*/ 	.short	(.L_2 - .L_1)
	.align		4
.L_1:
        /*0004*/ 	.word	index@(_Z7computeffifffffffffffffffffff)
        /*0008*/ 	.word	0x00000018


	//----- nvinfo : EIATTR_FRAME_SIZE
	.align		4
.L_2:
        /*000c*/ 	.byte	0x04, 0x11
        /*000e*/ 	.short	(.L_4 - .L_3)
	.align		4
.L_3:
        /*0010*/ 	.word	index@($__internal_0_$__cuda_sm3x_div_rn_noftz_f32_slowpath)
        /*0014*/ 	.word	0x00000008


	//----- nvinfo : EIATTR_FRAME_SIZE
	.align		4
.L_4:
        /*0018*/ 	.byte	0x04, 0x11
        /*001a*/ 	.short	(.L_6 - .L_5)
	.align		4
.L_5:
        /*001c*/ 	.word	index@(_Z7computeffifffffffffffffffffff)
        /*0020*/ 	.word	0x00000008


	//----- nvinfo : EIATTR_MIN_STACK_SIZE
	.align		4
.L_6:
        /*0024*/ 	.byte	0x04, 0x12
        /*0026*/ 	.short	(.L_8 - .L_7)
	.align		4
.L_7:
        /*0028*/ 	.word	index@(_Z7computeffifffffffffffffffffff)
        /*002c*/ 	.word	0x00000008
.L_8:


//--------------------- .nv.compat                --------------------------
	.section	.nv.compat,"",@"SHT_CUDA_COMPAT_INFO"
	.align	4
        /*0000*/ 	.byte	0x02, 0x09, 0x00, 0x00, 0x02, 0x02, 0x01, 0x00, 0x02, 0x05, 0x05, 0x00, 0x03, 0x07, 0x01, 0x01
        /*0010*/ 	.byte	0x02, 0x03, 0x00, 0x00, 0x02, 0x06, 0x01, 0x00, 0x04, 0x0b, 0x08, 0x00, 0x01, 0x00, 0x00, 0x00
        /*0020*/ 	.byte	0x00, 0x00, 0x00, 0x00


//--------------------- .nv.info._Z7computeffifffffffffffffffffff --------------------------
	.section	.nv.info._Z7computeffifffffffffffffffffff,"",@"SHT_CUDA_INFO"
	.sectionflags	@""
	.align	4


	//----- nvinfo : EIATTR_CUDA_API_VERSION
	.align		4
        /*0000*/ 	.byte	0x04, 0x37
        /*0002*/ 	.short	(.L_10 - .L_9)
.L_9:
        /*0004*/ 	.word	0x00000082


	//----- nvinfo : EIATTR_KPARAM_INFO
	.align		4
.L_10:
        /*0008*/ 	.byte	0x04, 0x17
        /*000a*/ 	.short	(.L_12 - .L_11)
.L_11:
        /*000c*/ 	.word	0x00000000
        /*0010*/ 	.short	0x0015
        /*0012*/ 	.short	0x0054
        /*0014*/ 	.byte	0x00, 0xf0, 0x11, 0x00


	//----- nvinfo : EIATTR_KPARAM_INFO
	.align		4
.L_12:
        /*0018*/ 	.byte	0x04, 0x17
        /*001a*/ 	.short	(.L_14 - .L_13)
.L_13:
        /*001c*/ 	.word	0x00000000
        /*0020*/ 	.short	0x0014
        /*0022*/ 	.short	0x0050
        /*0024*/ 	.byte	0x00, 0xf0, 0x11, 0x00


	//----- nvinfo : EIATTR_KPARAM_INFO
	.align		4
.L_14:
        /*0028*/ 	.byte	0x04, 0x17
        /*002a*/ 	.short	(.L_16 - .L_15)
.L_15:
        /*002c*/ 	.word	0x00000000
        /*0030*/ 	.short	0x0013
        /*0032*/ 	.short	0x004c
        /*0034*/ 	.byte	0x00, 0xf0, 0x11, 0x00


	//----- nvinfo : EIATTR_KPARAM_INFO
	.align		4
.L_16:
        /*0038*/ 	.byte	0x04, 0x17
        /*003a*/ 	.short	(.L_18 - .L_17)
.L_17:
        /*003c*/ 	.word	0x00000000
        /*0040*/ 	.short	0x0012
        /*0042*/ 	.short	0x0048
        /*0044*/ 	.byte	0x00, 0xf0, 0x11, 0x00


	//----- nvinfo : EIATTR_KPARAM_INFO
	.align		4
.L_18:
        /*0048*/ 	.byte	0x04, 0x17
        /*004a*/ 	.short	(.L_20 - .L_19)
.L_19:
        /*004c*/ 	.word	0x00000000
        /*0050*/ 	.short	0x0011
        /*0052*/ 	.short	0x0044
        /*0054*/ 	.byte	0x00, 0xf0, 0x11, 0x00


	//----- nvinfo : EIATTR_KPARAM_INFO
	.align		4
.L_20:
        /*0058*/ 	.byte	0x04, 0x17
        /*005a*/ 	.short	(.L_22 - .L_21)
.L_21:
        /*005c*/ 	.word	0x00000000
        /*0060*/ 	.short	0x0010
        /*0062*/ 	.short	0x0040
        /*0064*/ 	.byte	0x00, 0xf0, 0x11, 0x00


	//----- nvinfo : EIATTR_KPARAM_INFO
	.align		4
.L_22:
        /*0068*/ 	.byte	0x04, 0x17
        /*006a*/ 	.short	(.L_24 - .L_23)
.L_23:
        /*006c*/ 	.word	0x00000000
        /*0070*/ 	.short	0x000f
        /*0072*/ 	.short	0x003c
        /*0074*/ 	.byte	0x00, 0xf0, 0x11, 0x00


	//----- nvinfo : EIATTR_KPARAM_INFO
	.align		4
.L_24:
        /*0078*/ 	.byte	0x04, 0x17
        /*007a*/ 	.short	(.L_26 - .L_25)
.L_25:
        /*007c*/ 	.word	0x00000000
        /*0080*/ 	.short	0x000e
        /*0082*/ 	.short	0x0038
        /*0084*/ 	.byte	0x00, 0xf0, 0x11, 0x00


	//----- nvinfo : EIATTR_KPARAM_INFO
	.align		4
.L_26:
        /*0088*/ 	.byte	0x04, 0x17
        /*008a*/ 	.short	(.L_28 - .L_27)
.L_27:
        /*008c*/ 	.word	0x00000000
        /*0090*/ 	.short	0x000d
        /*0092*/ 	.short	0x0034
        /*0094*/ 	.byte	0x00, 0xf0, 0x11, 0x00


	//----- nvinfo : EIATTR_KPARAM_INFO
	.align		4
.L_28:
        /*0098*/ 	.byte	0x04, 0x17
        /*009a*/ 	.short	(.L_30 - .L_29)
.L_29:
        /*009c*/ 	.word	0x00000000
        /*00a0*/ 	.short	0x000c
        /*00a2*/ 	.short	0x0030
        /*00a4*/ 	.byte	0x00, 0xf0, 0x11, 0x00


	//----- nvinfo : EIATTR_KPARAM_INFO
	.align		4
.L_30:
        /*00a8*/ 	.byte	0x04, 0x17
        /*00aa*/ 	.short	(.L_32 - .L_31)
.L_31:
        /*00ac*/ 	.word	0x00000000
        /*00b0*/ 	.short	0x000b
        /*00b2*/ 	.short	0x002c
        /*00b4*/ 	.byte	0x00, 0xf0, 0x11, 0x00


	//----- nvinfo : EIATTR_KPARAM_INFO
	.align		4
.L_32:
        /*00b8*/ 	.byte	0x04, 0x17
        /*00ba*/ 	.short	(.L_34 - .L_33)
.L_33:
        /*00bc*/ 	.word	0x00000000
        /*00c0*/ 	.short	0x000a
        /*00c2*/ 	.short	0x0028
        /*00c4*/ 	.byte	0x00, 0xf0, 0x11, 0x00


	//----- nvinfo : EIATTR_KPARAM_INFO
	.align		4
.L_34:
        /*00c8*/ 	.byte	0x04, 0x17
        /*00ca*/ 	.short	(.L_36 - .L_35)
.L_35:
        /*00cc*/ 	.word	0x00000000
        /*00d0*/ 	.short	0x0009
        /*00d2*/ 	.short	0x0024
        /*00d4*/ 	.byte	0x00, 0xf0, 0x11, 0x00


	//----- nvinfo : EIATTR_KPARAM_INFO
	.align		4
.L_36:
        /*00d8*/ 	.byte	0x04, 0x17
        /*00da*/ 	.short	(.L_38 - .L_37)
.L_37:
        /*00dc*/ 	.word	0x00000000
        /*00e0*/ 	.short	0x0008
        /*00e2*/ 	.short	0x0020
        /*00e4*/ 	.byte	0x00, 0xf0, 0x11, 0x00


	//----- nvinfo : EIATTR_KPARAM_INFO
	.align		4
.L_38:
        /*00e8*/ 	.byte	0x04, 0x17
        /*00ea*/ 	.short	(.L_40 - .L_39)
.L_39:
        /*00ec*/ 	.word	0x00000000
        /*00f0*/ 	.short	0x0007
        /*00f2*/ 	.short	0x001c
        /*00f4*/ 	.byte	0x00, 0xf0, 0x11, 0x00


	//----- nvinfo : EIATTR_KPARAM_INFO
	.align		4
.L_40:
        /*00f8*/ 	.byte	0x04, 0x17
        /*00fa*/ 	.short	(.L_42 - .L_41)
.L_41:
        /*00fc*/ 	.word	0x00000000
        /*0100*/ 	.short	0x0006
        /*0102*/ 	.short	0x0018
        /*0104*/ 	.byte	0x00, 0xf0, 0x11, 0x00


	//----- nvinfo : EIATTR_KPARAM_INFO
	.align		4
.L_42:
        /*0108*/ 	.byte	0x04, 0x17
        /*010a*/ 	.short	(.L_44 - .L_43)
.L_43:
        /*010c*/ 	.word	0x00000000
        /*0110*/ 	.short	0x0005
        /*0112*/ 	.short	0x0014
        /*0114*/ 	.byte	0x00, 0xf0, 0x11, 0x00


	//----- nvinfo : EIATTR_KPARAM_INFO
	.align		4
.L_44:
        /*0118*/ 	.byte	0x04, 0x17
        /*011a*/ 	.short	(.L_46 - .L_45)
.L_45:
        /*011c*/ 	.word	0x00000000
        /*0120*/ 	.short	0x0004
        /*0122*/ 	.short	0x0010
        /*0124*/ 	.byte	0x00, 0xf0, 0x11, 0x00


	//----- nvinfo : EIATTR_KPARAM_INFO
	.align		4
.L_46:
        /*0128*/ 	.byte	0x04, 0x17
        /*012a*/ 	.short	(.L_48 - .L_47)
.L_47:
        /*012c*/ 	.word	0x00000000
        /*0130*/ 	.short	0x0003
        /*0132*/ 	.short	0x000c
        /*0134*/ 	.byte	0x00, 0xf0, 0x11, 0x00


	//----- nvinfo : EIATTR_KPARAM_INFO
	.align		4
.L_48:
        /*0138*/ 	.byte	0x04, 0x17
        /*013a*/ 	.short	(.L_50 - .L_49)
.L_49:
        /*013c*/ 	.word	0x00000000
        /*0140*/ 	.short	0x0002
        /*0142*/ 	.short	0x0008
        /*0144*/ 	.byte	0x00, 0xf0, 0x11, 0x00


	//----- nvinfo : EIATTR_KPARAM_INFO
	.align		4
.L_50:
        /*0148*/ 	.byte	0x04, 0x17
        /*014a*/ 	.short	(.L_52 - .L_51)
.L_51:
        /*014c*/ 	.word	0x00000000
        /*0150*/ 	.short	0x0001
        /*0152*/ 	.short	0x0004
        /*0154*/ 	.byte	0x00, 0xf0, 0x11, 0x00


	//----- nvinfo : EIATTR_KPARAM_INFO
	.align		4
.L_52:
        /*0158*/ 	.byte	0x04, 0x17
        /*015a*/ 	.short	(.L_54 - .L_53)
.L_53:
        /*015c*/ 	.word	0x00000000
        /*0160*/ 	.short	0x0000
        /*0162*/ 	.short	0x0000
        /*0164*/ 	.byte	0x00, 0xf0, 0x11, 0x00


	//----- nvinfo : EIATTR_SPARSE_MMA_MASK
	.align		4
.L_54:
        /*0168*/ 	.byte	0x03, 0x50
        /*016a*/ 	.short	0x0000


	//----- nvinfo : EIATTR_MAXREG_COUNT
	.align		4
        /*016c*/ 	.byte	0x03, 0x1b
        /*016e*/ 	.short	0x00ff


	//----- nvinfo : EIATTR_EXTERNS
	.align		4
        /*0170*/ 	.byte	0x04, 0x0f
        /*0172*/ 	.short	(.L_56 - .L_55)


	//   ....[0]....
	.align		4
.L_55:
        /*0174*/ 	.word	index@(vprintf)


	//----- nvinfo : EIATTR_MERCURY_ISA_VERSION
	.align		4
.L_56:
        /*0178*/ 	.byte	0x03, 0x5f
        /*017a*/ 	.short	0x0101


	//----- nvinfo : EIATTR_VRC_CTA_INIT_COUNT
	.align		4
        /*017c*/ 	.byte	0x02, 0x4a
	.zero		1
	.zero		1


	//----- nvinfo : EIATTR_SYSCALL_OFFSETS
	.align		4
        /*0180*/ 	.byte	0x04, 0x46
        /*0182*/ 	.short	(.L_58 - .L_57)


	//   ....[0]....
.L_57:
        /*0184*/ 	.word	0x00000fc0


	//----- nvinfo : EIATTR_EXIT_INSTR_OFFSETS
	.align		4
.L_58:
        /*0188*/ 	.byte	0x04, 0x1c
        /*018a*/ 	.short	(.L_60 - .L_59)


	//   ....[0]....
.L_59:
        /*018c*/ 	.word	0x00000fd0


	//----- nvinfo : EIATTR_CRS_STACK_SIZE
	.align		4
.L_60:
        /*0190*/ 	.byte	0x04, 0x1e
        /*0192*/ 	.short	(.L_62 - .L_61)
.L_61:
        /*0194*/ 	.word	0x00000000


	//----- nvinfo : EIATTR_CBANK_PARAM_SIZE
	.align		4
.L_62:
        /*0198*/ 	.byte	0x03, 0x19
        /*019a*/ 	.short	0x0058


	//----- nvinfo : EIATTR_PARAM_CBANK
	.align		4
        /*019c*/ 	.byte	0x04, 0x0a
        /*019e*/ 	.short	(.L_64 - .L_63)
	.align		4
.L_63:
        /*01a0*/ 	.word	index@(.nv.constant0._Z7computeffifffffffffffffffffff)
        /*01a4*/ 	.short	0x0380
        /*01a6*/ 	.short	0x0058


	//----- nvinfo : EIATTR_SW_WAR
	.align		4
.L_64:
        /*01a8*/ 	.byte	0x04, 0x36
        /*01aa*/ 	.short	(.L_66 - .L_65)
.L_65:
        /*01ac*/ 	.word	0x00000008
.L_66:


//--------------------- .nv.callgraph             --------------------------
	.section	.nv.callgraph,"",@"SHT_CUDA_CALLGRAPH"
	.align	4
	.sectionentsize	8
	.align		4
        /*0000*/ 	.word	0x00000000
	.align		4
        /*0004*/ 	.word	0xffffffff
	.align		4
        /*0008*/ 	.word	index@(_Z7computeffifffffffffffffffffff)
	.align		4
        /*000c*/ 	.word	index@(vprintf)
	.align		4
        /*0010*/ 	.word	0x00000000
	.align		4
        /*0014*/ 	.word	0xfffffffe
	.align		4
        /*0018*/ 	.word	0x00000000
	.align		4
        /*001c*/ 	.word	0xfffffffd
	.align		4
        /*0020*/ 	.word	0x00000000
	.align		4
        /*0024*/ 	.word	0xfffffffc


//--------------------- .nv.constant4             --------------------------
	.section	.nv.constant4,"a",@progbits
	.align	8
	.align		8
.nv.constant4:
        /*0000*/ 	.dword	vprintf
	.align		8
        /*0008*/ 	.dword	$str


//--------------------- .text._Z7computeffifffffffffffffffffff --------------------------
	.section	.text._Z7computeffifffffffffffffffffff,"ax",@progbits
	.align	128
        .global         _Z7computeffifffffffffffffffffff
        .type           _Z7computeffifffffffffffffffffff,@function
        .size           _Z7computeffifffffffffffffffffff,(.L_x_26 - _Z7computeffifffffffffffffffffff)
        .other          _Z7computeffifffffffffffffffffff,@"STO_CUDA_ENTRY STV_DEFAULT"
_Z7computeffifffffffffffffffffff:
.text._Z7computeffifffffffffffffffffff:
[----:B------:R-:W0:Y:S08]  /*0000*/  LDC R1, c[0x0][0x37c] ;  /* 0x0000df00ff017b82 */ /* 0x000e300000000800 */
[----:B------:R-:W1:Y:S01]  /*0010*/  LDC.64 R2, c[0x0][0x380] ;  /* 0x0000e000ff027b82 */ /* 0x000e620000000a00 */
[----:B------:R-:W2:Y:S01]  /*0020*/  LDCU UR4, c[0x0][0x2f8] ;  /* 0x00005f00ff0477ac */ /* 0x000ea20008000800 */
[----:B0-----:R-:W-:Y:S01]  /*0030*/  IADD3 R1, PT, PT, R1, -0x8, RZ ;  /* 0xfffffff801017810 */ /* 0x001fe20007ffe0ff */
[----:B------:R-:W0:Y:S01]  /*0040*/  LDCU UR6, c[0x0][0x380] ;  /* 0x00007000ff0677ac */ /* 0x000e220008000800 */
[----:B------:R-:W3:Y:S02]  /*0050*/  LDCU UR5, c[0x0][0x2fc] ;  /* 0x00005f80ff0577ac */ /* 0x000ee40008000800 */
[----:B--2---:R-:W-:-:S02]  /*0060*/  IADD3 R6, P1, PT, R1, UR4, RZ ;  /* 0x0000000401067c10 */ /* 0x004fc4000ff3e0ff */
[----:B0-----:R-:W-:Y:S01]  /*0070*/  MOV R0, UR6 ;  /* 0x0000000600007c02 */ /* 0x001fe20008000f00 */
[----:B-1----:R-:W-:Y:S01]  /*0080*/  FMUL R3, R3, -1.5741999510542406887e-36 ;  /* 0x8405eb0a03037820 */ /* 0x002fe20000400000 */
[----:B---3--:R-:W-:-:S04]  /*0090*/  IADD3.X R7, PT, PT, RZ, UR5, RZ, P1, !PT ;  /* 0x00000005ff077c10 */ /* 0x008fc80008ffe4ff */
[----:B------:R-:W-:-:S13]  /*00a0*/  FSETP.GT.AND P0, PT, R3, R2, PT ;  /* 0x000000020300720b */ /* 0x000fda0003f04000 */
[----:B------:R-:W-:Y:S05]  /*00b0*/  @!P0 BRA `(.L_x_0) ;  /* 0x0000000c00a08947 */ /* 0x000fea0003800000 */
[----:B------:R-:W0:Y:S01]  /*00c0*/  LDCU UR4, c[0x0][0x394] ;  /* 0x00007280ff0477ac */ /* 0x000e220008000800 */
[----:B------:R-:W-:-:S05]  /*00d0*/  MOV R3, 0x7f800000 ;  /* 0x7f80000000037802 */ /* 0x000fca0000000f00 */
[----:B------:R-:W-:-:S04]  /*00e0*/  FFMA R0, RZ, -R3, 1 ;  /* 0x3f800000ff007423 */ /* 0x000fc80000000803 */
[----:B------:R-:W-:Y:S01]  /*00f0*/  FFMA R0, R0, -R3, -INF ;  /* 0xff80000000007423 */ /* 0x000fe20000000803 */
[----:B0-----:R-:W-:-:S03]  /*0100*/  MOV R2, UR4 ;  /* 0x0000000400027c02 */ /* 0x001fc60008000f00 */
[----:B------:R-:W-:Y:S01]  /*0110*/  FFMA R3, R0, UR4, RZ ;  /* 0x0000000400037c23 */ /* 0x000fe200080000ff */
[----:B------:R-:W0:Y:S03]  /*0120*/  FCHK P0, R2, -RZ ;  /* 0x800000ff02007302 */ /* 0x000e260000000000 */
[----:B------:R-:W-:-:S04]  /*0130*/  FFMA R4, RZ, R3, UR4 ;  /* 0x00000004ff047e23 */ /* 0x000fc80008000003 */
[----:B------:R-:W-:Y:S01]  /*0140*/  FFMA R4, R0, R4, R3 ;  /* 0x0000000400047223 */ /* 0x000fe20000000003 */
[----:B0-----:R-:W-:Y:S06]  /*0150*/  @!P0 BRA `(.L_x_1) ;  /* 0x0000000000148947 */ /* 0x001fec0003800000 */
[----:B------:R-:W0:Y:S01]  /*0160*/  LDC R2, c[0x0][0x394] ;  /* 0x0000e500ff027b82 */ /* 0x000e220000000800 */
[----:B------:R-:W-:Y:S01]  /*0170*/  IMAD.MOV.U32 R3, RZ, RZ, -0x80000000 ;  /* 0x80000000ff037424 */ /* 0x000fe200078e00ff */
[----:B------:R-:W-:-:S07]  /*0180*/  MOV R8, 0x1a0 ;  /* 0x000001a000087802 */ /* 0x000fce0000000f00 */
[----:B0-----:R-:W-:Y:S05]  /*0190*/  CALL.REL.NOINC `($__internal_0_$__cuda_sm3x_div_rn_noftz_f32_slowpath) ;  /* 0x0000000c00907944 */ /* 0x001fea0003c00000 */
[----:B------:R-:W-:-:S07]  /*01a0*/  MOV R4, R2 ;  /* 0x0000000200047202 */ /* 0x000fce0000000f00 */
.L_x_1:
[----:B------:R-:W0:Y:S01]  /*01b0*/  LDC R0, c[0x0][0x3a0] ;  /* 0x0000e800ff007b82 */ /* 0x000e220000000800 */
[----:B------:R-:W-:-:S07]  /*01c0*/  HFMA2 R8, -RZ, RZ, 1.5048828125, 33.21875 ;  /* 0x3e055027ff087431 */ /* 0x000fce00000001ff */
[----:B------:R-:W0:Y:S02]  /*01d0*/  LDC.64 R2, c[0x0][0x398] ;  /* 0x0000e600ff027b82 */ /* 0x000e240000000a00 */
[----:B0-----:R-:W-:-:S04]  /*01e0*/  FFMA R3, R0, -1.01749995745462946652e+35, R3 ;  /* 0xf99cc54c00037823 */ /* 0x001fc80000000003 */
[----:B------:R-:W-:-:S05]  /*01f0*/  FADD R3, |R3|, 18381000 ;  /* 0x4b8c3c6403037421 */ /* 0x000fca0000000200 */
[C---:B------:R-:W-:Y:S02]  /*0200*/  IADD3 R0, PT, PT, R3.reuse, -0x3f2aaaab, RZ ;  /* 0xc0d5555503007810 */ /* 0x040fe40007ffe0ff */
[----:B------:R-:W-:Y:S02]  /*0210*/  ISETP.GT.U32.AND P0, PT, R3, 0x7f7fffff, PT ;  /* 0x7f7fffff0300780c */ /* 0x000fe40003f04070 */
[----:B------:R-:W-:-:S04]  /*0220*/  LOP3.LUT R0, R0, 0xff800000, RZ, 0xc0, !PT ;  /* 0xff80000000007812 */ /* 0x000fc800078ec0ff */
[-C--:B------:R-:W-:Y:S02]  /*0230*/  IADD3 R5, PT, PT, R3, -R0.reuse, RZ ;  /* 0x8000000003057210 */ /* 0x080fe40007ffe0ff */
[----:B------:R-:W-:-:S03]  /*0240*/  I2FP.F32.S32 R0, R0 ;  /* 0x0000000000007245 */ /* 0x000fc60000201400 */
[----:B------:R-:W-:Y:S02]  /*0250*/  FADD R5, R5, -1 ;  /* 0xbf80000005057421 */ /* 0x000fe40000000000 */
[----:B------:R-:W-:Y:S02]  /*0260*/  FFMA R0, R0, 1.1920928955078125e-07, RZ ;  /* 0x3400000000007823 */ /* 0x000fe400000000ff */
[----:B------:R-:W-:-:S04]  /*0270*/  FFMA R8, R5, -R8, 0.14084610342979431152 ;  /* 0x3e1039f605087423 */ /* 0x000fc80000000808 */
[----:B------:R-:W-:-:S04]  /*0280*/  FFMA R8, R5, R8, -0.12148627638816833496 ;  /* 0xbdf8cdcc05087423 */ /* 0x000fc80000000008 */
[----:B------:R-:W-:-:S04]  /*0290*/  FFMA R8, R5, R8, 0.13980610668659210205 ;  /* 0x3e0f295505087423 */ /* 0x000fc80000000008 */
[----:B------:R-:W-:-:S04]  /*02a0*/  FFMA R8, R5, R8, -0.16684235632419586182 ;  /* 0xbe2ad8b905087423 */ /* 0x000fc80000000008 */
[----:B------:R-:W-:-:S04]  /*02b0*/  FFMA R8, R5, R8, 0.20012299716472625732 ;  /* 0x3e4ced0b05087423 */ /* 0x000fc80000000008 */
[----:B------:R-:W-:-:S04]  /*02c0*/  FFMA R8, R5, R8, -0.24999669194221496582 ;  /* 0xbe7fff2205087423 */ /* 0x000fc80000000008 */
[----:B------:R-:W-:-:S04]  /*02d0*/  FFMA R8, R5, R8, 0.33333182334899902344 ;  /* 0x3eaaaa7805087423 */ /* 0x000fc80000000008 */
[----:B------:R-:W-:-:S04]  /*02e0*/  FFMA R8, R5, R8, -0.5 ;  /* 0xbf00000005087423 */ /* 0x000fc80000000008 */
[----:B------:R-:W-:-:S04]  /*02f0*/  FMUL R8, R5, R8 ;  /* 0x0000000805087220 */ /* 0x000fc80000400000 */
[----:B------:R-:W-:Y:S01]  /*0300*/  FFMA R5, R5, R8, R5 ;  /* 0x0000000805057223 */ /* 0x000fe20000000005 */
[----:B------:R-:W-:-:S03]  /*0310*/  IMAD.MOV.U32 R8, RZ, RZ, 0x7f800000 ;  /* 0x7f800000ff087424 */ /* 0x000fc600078e00ff */
[----:B------:R-:W-:Y:S01]  /*0320*/  FFMA R0, R0, 0.69314718246459960938, R5 ;  /* 0x3f31721800007823 */ /* 0x000fe20000000005 */
[C---:B------:R-:W-:Y:S01]  /*0330*/  @P0 FFMA R0, R3.reuse, R8, +INF ;  /* 0x7f80000003000423 */ /* 0x040fe20000000008 */
[----:B------:R-:W-:-:S03]  /*0340*/  FSETP.NEU.AND P0, PT, R3, RZ, PT ;  /* 0x000000ff0300720b */ /* 0x000fc60003f0d000 */
[----:B------:R-:W-:-:S05]  /*0350*/  FMUL R0, R0, 0.43429449200630187988 ;  /* 0x3ede5bd900007820 */ /* 0x000fca0000400000 */
[----:B------:R-:W-:Y:S01]  /*0360*/  FSEL R3, R0, -INF , P0 ;  /* 0xff80000000037808 */ /* 0x000fe20000000000 */
[----:B------:R-:W-:-:S04]  /*0370*/  FADD R0, |R4|, -RZ ;  /* 0x800000ff04007221 */ /* 0x000fc80000000200 */
[----:B------:R-:W-:-:S05]  /*0380*/  FADD R3, R3, R2 ;  /* 0x0000000203037221 */ /* 0x000fca0000000000 */
[----:B------:R-:W-:-:S13]  /*0390*/  FSETP.GEU.AND P0, PT, |R4|, |R3|, PT ;  /* 0x400000030400720b */ /* 0x000fda0003f0e200 */
[----:B------:R-:W-:Y:S05]  /*03a0*/  @!P0 BRA `(.L_x_2) ;  /* 0x0000000000ec8947 */ /* 0x000fea0003800000 */
[----:B------:R-:W-:-:S05]  /*03b0*/  FMUL R5, |R3|, 8388608 ;  /* 0x4b00000003057820 */ /* 0x000fca0000400200 */
[----:B------:R-:W-:-:S13]  /*03c0*/  FSETP.GTU.AND P0, PT, R0, R5, PT ;  /* 0x000000050000720b */ /* 0x000fda0003f0c000 */
[----:B------:R-:W-:Y:S05]  /*03d0*/  @P0 BRA `(.L_x_3) ;  /* 0x0000000000700947 */ /* 0x000fea0003800000 */
[C---:B------:R-:W-:Y:S01]  /*03e0*/  FMUL R2, |R3|.reuse, 16777216 ;  /* 0x4b80000003027820 */ /* 0x040fe20000400200 */
[C---:B------:R-:W-:Y:S01]  /*03f0*/  FSETP.GEU.AND P0, PT, |R3|.reuse, 1.175494350822287508e-38, PT ;  /* 0x008000000300780b */ /* 0x040fe20003f0e200 */
[----:B------:R-:W-:Y:S01]  /*0400*/  FMUL R5, R0, 16777216 ;  /* 0x4b80000000057820 */ /* 0x000fe20000400000 */
[----:B------:R-:W-:Y:S02]  /*0410*/  FADD R8, |R3|, -RZ ;  /* 0x800000ff03087221 */ /* 0x000fe40000000200 */
[----:B------:R-:W-:Y:S02]  /*0420*/  FSEL R2, R2, |R3|, !P0 ;  /* 0x4000000302027208 */ /* 0x000fe40004000000 */
[----:B------:R-:W-:-:S04]  /*0430*/  FSEL R5, R5, R0, !P0 ;  /* 0x0000000005057208 */ /* 0x000fc80004000000 */
[----:B------:R-:W0:Y:S02]  /*0440*/  MUFU.RCP R2, R2 ;  /* 0x0000000200027308 */ /* 0x000e240000001000 */
[----:B0-----:R-:W-:-:S06]  /*0450*/  FMUL R5, R2, R5 ;  /* 0x0000000502057220 */ /* 0x001fcc0000400000 */
[----:B------:R-:W0:Y:S02]  /*0460*/  FRND.TRUNC R5, R5 ;  /* 0x0000000500057307 */ /* 0x000e24000020d000 */
[----:B0-----:R-:W-:-:S05]  /*0470*/  FFMA R10, -|R3|, R5, R0 ;  /* 0x00000005030a7223 */ /* 0x001fca0000000300 */
[----:B------:R-:W-:-:S13]  /*0480*/  ISETP.GE.U32.AND P0, PT, R10, R8, PT ;  /* 0x000000080a00720c */ /* 0x000fda0003f06070 */
[----:B------:R-:W-:Y:S05]  /*0490*/  @!P0 BRA `(.L_x_4) ;  /* 0x0000000000388947 */ /* 0x000fea0003800000 */
[----:B------:R-:W-:-:S04]  /*04a0*/  ISETP.GE.U32.AND P0, PT, R10, -0x7fffffff, PT ;  /* 0x800000010a00780c */ /* 0x000fc80003f06070 */
[----:B------:R-:W-:-:S09]  /*04b0*/  FSETP.GEU.OR P1, PT, R10, -|R3|, !P0 ;  /* 0xc00000030a00720b */ /* 0x000fd2000472e400 */
[----:B------:R-:W-:-:S04]  /*04c0*/  @P0 FADD R2, R5, -1 ;  /* 0xbf80000005020421 */ /* 0x000fc80000000000 */
[----:B------:R-:W-:-:S05]  /*04d0*/  @!P1 FADD R2, R2, -1 ;  /* 0xbf80000002029421 */ /* 0x000fca0000000000 */
[----:B------:R-:W-:Y:S01]  /*04e0*/  @P0 MOV R5, R2 ;  /* 0x0000000200050202 */ /* 0x000fe20000000f00 */
[----:B------:R-:W-:Y:S06]  /*04f0*/  @P0 BRA `(.L_x_4) ;  /* 0x0000000000200947 */ /* 0x000fec0003800000 */
[----:B------:R-:W-:Y:S01]  /*0500*/  FADD R2, |R3|, |R3| ;  /* 0x4000000303027221 */ /* 0x000fe20000000200 */
[----:B------:R-:W-:-:S04]  /*0510*/  FADD R5, R5, 1 ;  /* 0x3f80000005057421 */ /* 0x000fc80000000000 */
[----:B------:R-:W-:-:S13]  /*0520*/  FSETP.GE.AND P0, PT, R10, R2, PT ;  /* 0x000000020a00720b */ /* 0x000fda0003f06000 */
[----:B------:R-:W-:-:S05]  /*0530*/  @P0 FFMA R2, |R3|, -3, R10 ;  /* 0xc040000003020823 */ /* 0x000fca000000020a */
[----:B------:R-:W-:Y:S01]  /*0540*/  FSETP.GE.AND P1, PT, R2, RZ, P0 ;  /* 0x000000ff0200720b */ /* 0x000fe20000726000 */
[----:B------:R-:W-:-:S12]  /*0550*/  @P0 FADD R2, R5, 1 ;  /* 0x3f80000005020421 */ /* 0x000fd80000000000 */
[----:B------:R-:W-:-:S05]  /*0560*/  @P1 FADD R2, R2, 1 ;  /* 0x3f80000002021421 */ /* 0x000fca0000000000 */
[----:B------:R-:W-:-:S07]  /*0570*/  @P0 MOV R5, R2 ;  /* 0x0000000200050202 */ /* 0x000fce0000000f00 */
.L_x_4:
[----:B------:R-:W-:Y:S01]  /*0580*/  FFMA R0, -|R3|, R5, R0 ;  /* 0x0000000503007223 */ /* 0x000fe20000000300 */
[----:B------:R-:W-:Y:S06]  /*0590*/  BRA `(.L_x_2) ;  /* 0x0000000000707947 */ /* 0x000fec0003800000 */
.L_x_3:
[----:B------:R-:W-:Y:S02]  /*05a0*/  LOP3.LUT R9, R5, 0xff800000, RZ, 0xc0, !PT ;  /* 0xff80000005097812 */ /* 0x000fe400078ec0ff */
[----:B------:R-:W-:Y:S02]  /*05b0*/  FSETP.GT.AND P2, PT, |R3|, RZ, PT ;  /* 0x000000ff0300720b */ /* 0x000fe40003f44200 */
[C---:B------:R-:W-:Y:S02]  /*05c0*/  IADD3 R8, PT, PT, R0.reuse, 0xb800000, -R9 ;  /* 0x0b80000000087810 */ /* 0x040fe40007ffe809 */
[----:B------:R-:W-:Y:S02]  /*05d0*/  LOP3.LUT R2, R0, 0x7fffff, RZ, 0xc0, !PT ;  /* 0x007fffff00027812 */ /* 0x000fe400078ec0ff */
[----:B------:R-:W-:Y:S02]  /*05e0*/  LOP3.LUT P1, R8, R8, 0xff800000, RZ, 0xc0, !PT ;  /* 0xff80000008087812 */ /* 0x000fe4000782c0ff */
[----:B------:R-:W-:-:S02]  /*05f0*/  ISETP.GT.U32.AND P0, PT, R0, 0x7f7fffff, PT ;  /* 0x7f7fffff0000780c */ /* 0x000fc40003f04070 */
[----:B------:R-:W-:Y:S02]  /*0600*/  FSEL R9, R9, +QNAN , P2 ;  /* 0x7fffffff09097808 */ /* 0x000fe40001000000 */
[----:B------:R-:W-:Y:S02]  /*0610*/  LOP3.LUT R2, R2, 0x3f800000, RZ, 0xfc, !PT ;  /* 0x3f80000002027812 */ /* 0x000fe400078efcff */
[----:B------:R-:W-:-:S05]  /*0620*/  FSEL R11, R9, +QNAN , !P0 ;  /* 0x7fffffff090b7808 */ /* 0x000fca0004000000 */
[----:B------:R-:W-:Y:S05]  /*0630*/  @!P1 BRA `(.L_x_5) ;  /* 0x0000000000409947 */ /* 0x000fea0003800000 */
[----:B------:R-:W-:-:S04]  /*0640*/  LOP3.LUT R5, R5, 0x7fffff, RZ, 0xc0, !PT ;  /* 0x007fffff05057812 */ /* 0x000fc800078ec0ff */
[----:B------:R-:W-:-:S04]  /*0650*/  LOP3.LUT R5, R5, 0x3f800000, RZ, 0xfc, !PT ;  /* 0x3f80000005057812 */ /* 0x000fc800078efcff */
[----:B------:R0:W1:Y:S03]  /*0660*/  MUFU.RCP R0, R5 ;  /* 0x0000000500007308 */ /* 0x0000660000001000 */
.L_x_6:
[----:B------:R-:W-:-:S04]  /*0670*/  VIMNMX.U32 R3, PT, PT, R8, 0xb800000, PT ;  /* 0x0b80000008037848 */ /* 0x000fc80003fe0000 */
[C---:B------:R-:W-:Y:S02]  /*0680*/  IADD3 R2, PT, PT, R3.reuse, R2, RZ ;  /* 0x0000000203027210 */ /* 0x040fe40007ffe0ff */
[----:B------:R-:W-:-:S03]  /*0690*/  IADD3 R8, PT, PT, -R3, R8, RZ ;  /* 0x0000000803087210 */ /* 0x000fc60007ffe1ff */
[----:B-1----:R-:W-:Y:S01]  /*06a0*/  FMUL R9, R0, R2 ;  /* 0x0000000200097220 */ /* 0x002fe20000400000 */
[----:B------:R-:W-:-:S03]  /*06b0*/  ISETP.NE.AND P1, PT, R8, RZ, PT ;  /* 0x000000ff0800720c */ /* 0x000fc60003f25270 */
[----:B------:R-:W-:-:S04]  /*06c0*/  FFMA R10, -R5, R9, R2 ;  /* 0x00000009050a7223 */ /* 0x000fc80000000102 */
[----:B------:R-:W-:-:S04]  /*06d0*/  FFMA R9, R0, R10, R9 ;  /* 0x0000000a00097223 */ /* 0x000fc80000000009 */
[----:B------:R-:W-:-:S04]  /*06e0*/  FFMA R10, -R5, R9, R2 ;  /* 0x00000009050a7223 */ /* 0x000fc80000000102 */
[----:B------:R-:W-:-:S06]  /*06f0*/  FFMA.RZ R10, R0, R10, R9 ;  /* 0x0000000a000a7223 */ /* 0x000fcc000000c009 */
[----:B------:R-:W1:Y:S02]  /*0700*/  FRND.TRUNC R10, R10 ;  /* 0x0000000a000a7307 */ /* 0x000e64000020d000 */
[----:B-1----:R-:W-:-:S05]  /*0710*/  FFMA R2, -R5, R10, R2 ;  /* 0x0000000a05027223 */ /* 0x002fca0000000102 */
[----:B------:R-:W-:-:S13]  /*0720*/  ISETP.NE.AND P0, PT, R2, RZ, PT ;  /* 0x000000ff0200720c */ /* 0x000fda0003f05270 */
[----:B------:R-:W-:Y:S05]  /*0730*/  @P0 BRA P1, `(.L_x_6) ;  /* 0xfffffffc00cc0947 */ /* 0x000fea000083ffff */
.L_x_5:
[----:B------:R-:W-:-:S04]  /*0740*/  FMUL R2, R2, 1.1920928955078125e-07 ;  /* 0x3400000002027820 */ /* 0x000fc80000400000 */
[----:B------:R-:W-:-:S07]  /*0750*/  FMUL R0, R11, R2 ;  /* 0x000000020b007220 */ /* 0x000fce0000400000 */
.L_x_2:
[----:B------:R-:W1:Y:S01]  /*0760*/  LDCU.64 UR6, c[0x0][0x388] ;  /* 0x00007100ff0677ac */ /* 0x000e620008000a00 */
[----:B0-----:R-:W0:Y:S01]  /*0770*/  LDC R5, c[0x0][0x3a8] ;  /* 0x0000ea00ff057b82 */ /* 0x001e220000000800 */
[C---:B------:R-:W-:Y:S01]  /*0780*/  FSETP.NAN.AND P0, PT, |R0|.reuse, |R0|, PT ;  /* 0x400000000000720b */ /* 0x040fe20003f08200 */
[----:B------:R-:W2:Y:S01]  /*0790*/  LDCU UR4, c[0x0][0x390] ;  /* 0x00007200ff0477ac */ /* 0x000ea20008000800 */
[C---:B------:R-:W-:Y:S01]  /*07a0*/  LOP3.LUT R3, R0.reuse, 0x80000000, R4, 0xb8, !PT ;  /* 0x8000000000037812 */ /* 0x040fe200078eb804 */
[----:B------:R-:W0:Y:S03]  /*07b0*/  LDCU UR5, c[0x0][0x3a4] ;  /* 0x00007480ff0577ac */ /* 0x000e260008000800 */
[----:B------:R-:W-:Y:S01]  /*07c0*/  FSEL R3, R0, R3, P0 ;  /* 0x0000000300037208 */ /* 0x000fe20000000000 */
[----:B------:R-:W3:Y:S01]  /*07d0*/  LDCU UR8, c[0x0][0x380] ;  /* 0x00007000ff0877ac */ /* 0x000ee20008000800 */
[----:B-1----:R-:W-:Y:S01]  /*07e0*/  FADD R0, RZ, UR7 ;  /* 0x00000007ff007e21 */ /* 0x002fe20008000000 */
[----:B------:R-:W-:-:S03]  /*07f0*/  UISETP.GE.AND UP0, UPT, UR6, 0x1, UPT ;  /* 0x000000010600788c */ /* 0x000fc6000bf06270 */
[----:B--2---:R-:W-:-:S04]  /*0800*/  FFMA R0, R3, UR4, R0 ;  /* 0x0000000403007c23 */ /* 0x004fc80008000000 */
[----:B0-----:R-:W-:-:S04]  /*0810*/  FFMA R0, R5, UR5, R0 ;  /* 0x0000000505007c23 */ /* 0x001fc80008000000 */
[----:B---3--:R-:W-:Y:S01]  /*0820*/  FADD R0, R0, UR8 ;  /* 0x0000000800007e21 */ /* 0x008fe20008000000 */
[----:B------:R-:W-:Y:S06]  /*0830*/  BRA.U !UP0, `(.L_x_7) ;  /* 0x0000000508047547 */ /* 0x000fec000b800000 */
[----:B------:R-:W0:Y:S01]  /*0840*/  LDC.64 R4, c[0x0][0x3b0] ;  /* 0x0000ec00ff047b82 */ /* 0x000e220000000a00 */
[----:B------:R-:W1:Y:S01]  /*0850*/  LDCU UR5, c[0x0][0x3ac] ;  /* 0x00007580ff0577ac */ /* 0x000e620008000800 */
[----:B------:R-:W-:Y:S01]  /*0860*/  IMAD.MOV.U32 R2, RZ, RZ, 0xe ;  /* 0x0000000eff027424 */ /* 0x000fe200078e00ff */
[----:B------:R-:W-:Y:S02]  /*0870*/  UISETP.GE.U32.AND UP0, UPT, UR6, 0x4, UPT ;  /* 0x000000040600788c */ /* 0x000fe4000bf06070 */
[----:B------:R-:W-:Y:S01]  /*0880*/  ULOP3.LUT UR4, UR6, 0x3, URZ, 0xc0, !UPT ;  /* 0x0000000306047892 */ /* 0x000fe2000f8ec0ff */
[----:B0-----:R-:W-:-:S04]  /*0890*/  FFMA R3, R5, R2, 1.3536543165377732905e-42 ;  /* 0x000003c605037423 */ /* 0x001fc80000000002 */
[----:B-1----:R-:W-:Y:S02]  /*08a0*/  FFMA R3, -R3, R4, UR5 ;  /* 0x0000000503037e23 */ /* 0x002fe40008000104 */
[----:B------:R-:W-:Y:S05]  /*08b0*/  BRA.U !UP0, `(.L_x_8) ;  /* 0x0000000108c87547 */ /* 0x000fea000b800000 */
[----:B------:R-:W-:-:S04]  /*08c0*/  ULOP3.LUT UR5, UR6, 0x7ffffffc, URZ, 0xc0, !UPT ;  /* 0x7ffffffc06057892 */ /* 0x000fc8000f8ec0ff */
[----:B------:R-:W-:-:S04]  /*08d0*/  UIADD3 UR5, UPT, UPT, -UR5, URZ, URZ ;  /* 0x000000ff05057290 */ /* 0x000fc8000fffe1ff */
[----:B------:R-:W-:-:S09]  /*08e0*/  UISETP.GE.AND UP0, UPT, UR5, URZ, UPT ;  /* 0x000000ff0500728c */ /* 0x000fd2000bf06270 */
[----:B------:R-:W-:Y:S05]  /*08f0*/  BRA.U UP0, `(.L_x_9) ;  /* 0x00000001009c7547 */ /* 0x000fea000b800000 */
[----:B------:R-:W-:Y:S02]  /*0900*/  UIADD3 UR6, UPT, UPT, -UR5, URZ, URZ ;  /* 0x000000ff05067290 */ /* 0x000fe4000fffe1ff */
[----:B------:R-:W-:Y:S02]  /*0910*/  UPLOP3.LUT UP0, UPT, UPT, UPT, UPT, 0x80, 0x8 ;  /* 0x000000000008789c */ /* 0x000fe40003f0f070 */
[----:B------:R-:W-:-:S09]  /*0920*/  UISETP.GT.AND UP1, UPT, UR6, 0xc, UPT ;  /* 0x0000000c0600788c */ /* 0x000fd2000bf24270 */
[----:B------:R-:W-:Y:S05]  /*0930*/  BRA.U !UP1, `(.L_x_10) ;  /* 0x0000000109507547 */ /* 0x000fea000b800000 */
[----:B------:R-:W-:-:S11]  /*0940*/  UPLOP3.LUT UP0, UPT, UPT, UPT, UPT, 0x40, 0x4 ;  /* 0x000000000004789c */ /* 0x000fd60003f0e870 */
.L_x_11:
[----:B------:R-:W-:Y:S01]  /*0950*/  FADD R0, R3, R0 ;  /* 0x0000000003007221 */ /* 0x000fe20000000000 */
[----:B------:R-:W-:-:S03]  /*0960*/  UIADD3 UR5, UPT, UPT, UR5, 0x10, URZ ;  /* 0x0000001005057890 */ /* 0x000fc6000fffe0ff */
[----:B------:R-:W-:Y:S01]  /*0970*/  FADD R0, R3, R0 ;  /* 0x0000000003007221 */ /* 0x000fe20000000000 */
[----:B------:R-:W-:-:S03]  /*0980*/  UISETP.GE.AND UP1, UPT, UR5, -0xc, UPT ;  /* 0xfffffff40500788c */ /* 0x000fc6000bf26270 */
[----:B------:R-:W-:-:S04]  /*0990*/  FADD R0, R3, R0 ;  /* 0x0000000003007221 */ /* 0x000fc80000000000 */
        /* <DEDUP_REMOVED lines=12> */
[----:B------:R-:W-:Y:S01]  /*0a60*/  FADD R0, R3, R0 ;  /* 0x0000000003007221 */ /* 0x000fe20000000000 */
[----:B------:R-:W-:Y:S06]  /*0a70*/  BRA.U !UP1, `(.L_x_11) ;  /* 0xfffffffd09b47547 */ /* 0x000fec000b83ffff */
.L_x_10:
[----:B------:R-:W-:-:S04]  /*0a80*/  UIADD3 UR6, UPT, UPT, -UR5, URZ, URZ ;  /* 0x000000ff05067290 */ /* 0x000fc8000fffe1ff */
[----:B------:R-:W-:-:S09]  /*0a90*/  UISETP.GT.AND UP1, UPT, UR6, 0x4, UPT ;  /* 0x000000040600788c */ /* 0x000fd2000bf24270 */
[----:B------:R-:W-:Y:S05]  /*0aa0*/  BRA.U !UP1, `(.L_x_12) ;  /* 0x0000000109287547 */ /* 0x000fea000b800000 */
[----:B------:R-:W-:Y:S01]  /*0ab0*/  FADD R0, R0, R3 ;  /* 0x0000000300007221 */ /* 0x000fe20000000000 */
[----:B------:R-:W-:Y:S02]  /*0ac0*/  UPLOP3.LUT UP0, UPT, UPT, UPT, UPT, 0x40, 0x4 ;  /* 0x000000000004789c */ /* 0x000fe40003f0e870 */
[----:B------:R-:W-:Y:S01]  /*0ad0*/  UIADD3 UR5, UPT, UPT, UR5, 0x8, URZ ;  /* 0x0000000805057890 */ /* 0x000fe2000fffe0ff */
[----:B------:R-:W-:-:S04]  /*0ae0*/  FADD R0, R3, R0 ;  /* 0x0000000003007221 */ /* 0x000fc80000000000 */
[----:B------:R-:W-:-:S04]  /*0af0*/  FADD R0, R3, R0 ;  /* 0x0000000003007221 */ /* 0x000fc80000000000 */
[----:B------:R-:W-:-:S04]  /*0b00*/  FADD R0, R3, R0 ;  /* 0x0000000003007221 */ /* 0x000fc80000000000 */
[----:B------:R-:W-:-:S04]  /*0b10*/  FADD R0, R3, R0 ;  /* 0x0000000003007221 */ /* 0x000fc80000000000 */
[----:B------:R-:W-:-:S04]  /*0b20*/  FADD R0, R3, R0 ;  /* 0x0000000003007221 */ /* 0x000fc80000000000 */
[----:B------:R-:W-:-:S04]  /*0b30*/  FADD R0, R3, R0 ;  /* 0x0000000003007221 */ /* 0x000fc80000000000 */
[----:B------:R-:W-:-:S07]  /*0b40*/  FADD R0, R3, R0 ;  /* 0x0000000003007221 */ /* 0x000fce0000000000 */
.L_x_12:
[----:B------:R-:W-:-:S09]  /*0b50*/  UISETP.NE.OR UP0, UPT, UR5, URZ, UP0 ;  /* 0x000000ff0500728c */ /* 0x000fd20008705670 */
[----:B------:R-:W-:Y:S05]  /*0b60*/  BRA.U !UP0, `(.L_x_8) ;  /* 0x00000001081c7547 */ /* 0x000fea000b800000 */
.L_x_9:
[----:B------:R-:W-:Y:S01]  /*0b70*/  UIADD3 UR5, UPT, UPT, UR5, 0x4, URZ ;  /* 0x0000000405057890 */ /* 0x000fe2000fffe0ff */
[----:B------:R-:W-:-:S03]  /*0b80*/  FADD R0, R3, R0 ;  /* 0x0000000003007221 */ /* 0x000fc60000000000 */
[----:B------:R-:W-:Y:S01]  /*0b90*/  UISETP.NE.AND UP0, UPT, UR5, URZ, UPT ;  /* 0x000000ff0500728c */ /* 0x000fe2000bf05270 */
[----:B------:R-:W-:-:S04]  /*0ba0*/  FADD R0, R3, R0 ;  /* 0x0000000003007221 */ /* 0x000fc80000000000 */
[----:B------:R-:W-:-:S04]  /*0bb0*/  FADD R0, R3, R0 ;  /* 0x0000000003007221 */ /* 0x000fc80000000000 */
[----:B------:R-:W-:Y:S01]  /*0bc0*/  FADD R0, R3, R0 ;  /* 0x0000000003007221 */ /* 0x000fe20000000000 */
[----:B------:R-:W-:Y:S06]  /*0bd0*/  BRA.U UP0, `(.L_x_9) ;  /* 0xfffffffd00e47547 */ /* 0x000fec000b83ffff */
.L_x_8:
[----:B------:R-:W-:-:S09]  /*0be0*/  UISETP.NE.AND UP0, UPT, UR4, URZ, UPT ;  /* 0x000000ff0400728c */ /* 0x000fd2000bf05270 */
[----:B------:R-:W-:Y:S05]  /*0bf0*/  BRA.U !UP0, `(.L_x_7) ;  /* 0x0000000108147547 */ /* 0x000fea000b800000 */
[----:B------:R-:W-:-:S12]  /*0c00*/  UIADD3 UR4, UPT, UPT, -UR4, URZ, URZ ;  /* 0x000000ff04047290 */ /* 0x000fd8000fffe1ff */
.L_x_13:
[----:B------:R-:W-:Y:S01]  /*0c10*/  UIADD3 UR4, UPT, UPT, UR4, 0x1, URZ ;  /* 0x0000000104047890 */ /* 0x000fe2000fffe0ff */
[----:B------:R-:W-:-:S03]  /*0c20*/  FADD R0, R3, R0 ;  /* 0x0000000003007221 */ /* 0x000fc60000000000 */
[----:B------:R-:W-:-:S09]  /*0c30*/  UISETP.NE.AND UP0, UPT, UR4, URZ, UPT ;  /* 0x000000ff0400728c */ /* 0x000fd2000bf05270 */
[----:B------:R-:W-:Y:S05]  /*0c40*/  BRA.U UP0, `(.L_x_13) ;  /* 0xfffffffd00f07547 */ /* 0x000fea000b83ffff */
.L_x_7:
[----:B------:R-:W0:Y:S01]  /*0c50*/  LDC R5, c[0x0][0x3c0] ;  /* 0x0000f000ff057b82 */ /* 0x000e220000000800 */
[----:B------:R-:W1:Y:S02]  /*0c60*/  LDCU UR4, c[0x0][0x3bc] ;  /* 0x00007780ff0477ac */ /* 0x000e640008000800 */
[----:B-1----:R-:W-:Y:S01]  /*0c70*/  MOV R8, UR4 ;  /* 0x0000000400087c02 */ /* 0x002fe20008000f00 */
[----:B0-----:R-:W0:Y:S08]  /*0c80*/  MUFU.RCP R2, R5 ;  /* 0x0000000500027308 */ /* 0x001e300000001000 */
[----:B------:R-:W1:Y:S01]  /*0c90*/  FCHK P0, R8, R5 ;  /* 0x0000000508007302 */ /* 0x000e620000000000 */
[----:B0-----:R-:W-:-:S04]  /*0ca0*/  FFMA R3, R2, -R5, 1 ;  /* 0x3f80000002037423 */ /* 0x001fc80000000805 */
[----:B------:R-:W-:-:S04]  /*0cb0*/  FFMA R2, R2, R3, R2 ;  /* 0x0000000302027223 */ /* 0x000fc80000000002 */
[----:B------:R-:W-:-:S04]  /*0cc0*/  FFMA R3, R2, UR4, RZ ;  /* 0x0000000402037c23 */ /* 0x000fc800080000ff */
[----:B------:R-:W-:-:S04]  /*0cd0*/  FFMA R4, R3, -R5, UR4 ;  /* 0x0000000403047e23 */ /* 0x000fc80008000805 */
[----:B------:R-:W-:Y:S01]  /*0ce0*/  FFMA R4, R2, R4, R3 ;  /* 0x0000000402047223 */ /* 0x000fe20000000003 */
[----:B-1----:R-:W-:Y:S06]  /*0cf0*/  @!P0 BRA `(.L_x_14) ;  /* 0x0000000000148947 */ /* 0x002fec0003800000 */
[----:B------:R-:W0:Y:S01]  /*0d00*/  LDC R2, c[0x0][0x3bc] ;  /* 0x0000ef00ff027b82 */ /* 0x000e220000000800 */
[----:B------:R-:W-:-:S07]  /*0d10*/  MOV R8, 0xd40 ;  /* 0x00000d4000087802 */ /* 0x000fce0000000f00 */
[----:B------:R-:W1:Y:S02]  /*0d20*/  LDC R3, c[0x0][0x3c0] ;  /* 0x0000f000ff037b82 */ /* 0x000e640000000800 */
[----:B01----:R-:W-:Y:S05]  /*0d30*/  CALL.REL.NOINC `($__internal_0_$__cuda_sm3x_div_rn_noftz_f32_slowpath) ;  /* 0x0000000000a87944 */ /* 0x003fea0003c00000 */
[----:B------:R-:W-:-:S07]  /*0d40*/  MOV R4, R2 ;  /* 0x0000000200047202 */ /* 0x000fce0000000f00 */
.L_x_14:
        /* <DEDUP_REMOVED lines=16> */
.L_x_15:
[----:B------:R-:W0:Y:S01]  /*0e50*/  LDCU UR4, c[0x0][0x3b8] ;  /* 0x00007700ff0477ac */ /* 0x000e220008000800 */
[----:B------:R-:W-:Y:S01]  /*0e60*/  FADD R3, R3, R4 ;  /* 0x0000000403037221 */ /* 0x000fe20000000000 */
[----:B------:R-:W-:Y:S02]  /*0e70*/  HFMA2 R5, -RZ, RZ, 3.7421875, 0 ;  /* 0x437c0000ff057431 */ /* 0x000fe400000001ff */
[----:B------:R-:W-:Y:S02]  /*0e80*/  IMAD.MOV.U32 R2, RZ, RZ, 0x3bbb989d ;  /* 0x3bbb989dff027424 */ /* 0x000fe400078e00ff */
[----:B0-----:R-:W-:-:S04]  /*0e90*/  FADD R3, R3, UR4 ;  /* 0x0000000403037e21 */ /* 0x001fc80008000000 */
[----:B------:R-:W-:-:S04]  /*0ea0*/  FFMA.SAT R2, R3, R2, 0.5 ;  /* 0x3f00000003027423 */ /* 0x000fc80000002002 */
[----:B------:R-:W-:-:S04]  /*0eb0*/  FFMA.RM R2, R2, R5, 12582913 ;  /* 0x4b40000102027423 */ /* 0x000fc80000004005 */
[C---:B------:R-:W-:Y:S01]  /*0ec0*/  FADD R4, R2.reuse, -12583039 ;  /* 0xcb40007f02047421 */ /* 0x040fe20000000000 */
[----:B------:R-:W-:-:S03]  /*0ed0*/  SHF.L.U32 R2, R2, 0x17, RZ ;  /* 0x0000001702027819 */ /* 0x000fc600000006ff */
[----:B------:R-:W-:-:S04]  /*0ee0*/  FFMA R4, R3, 1.4426950216293334961, -R4 ;  /* 0x3fb8aa3b03047823 */ /* 0x000fc80000000804 */
[----:B------:R-:W-:-:S04]  /*0ef0*/  FFMA R4, R3, 1.925963033500011079e-08, R4 ;  /* 0x32a5706003047823 */ /* 0x000fc80000000004 */
[----:B------:R-:W0:Y:S02]  /*0f00*/  MUFU.EX2 R3, R4 ;  /* 0x0000000400037308 */ /* 0x000e240000000800 */
[----:B0-----:R-:W-:-:S05]  /*0f10*/  FMUL R3, R2, R3 ;  /* 0x0000000302037220 */ /* 0x001fca0000400000 */
[----:B------:R-:W-:-:S13]  /*0f20*/  FSETP.GE.AND P0, PT, R0, R3, PT ;  /* 0x000000030000720b */ /* 0x000fda0003f06000 */
[----:B------:R-:W-:-:S07]  /*0f30*/  @P0 MOV R0, RZ ;  /* 0x000000ff00000202 */ /* 0x000fce0000000f00 */
.L_x_0:
[----:B------:R-:W0:Y:S01]  /*0f40*/  F2F.F64.F32 R2, R0 ;  /* 0x0000000000027310 */ /* 0x000e220000201800 */
[----:B------:R-:W-:Y:S01]  /*0f50*/  MOV R8, 0x0 ;  /* 0x0000000000087802 */ /* 0x000fe20000000f00 */
[----:B------:R-:W1:Y:S05]  /*0f60*/  LDCU.64 UR4, c[0x4][0x8] ;  /* 0x01000100ff0477ac */ /* 0x000e6a0008000a00 */
[----:B------:R-:W2:Y:S01]  /*0f70*/  LDC.64 R8, c[0x4][R8] ;  /* 0x0100000008087b82 */ /* 0x000ea20000000a00 */
[----:B0-----:R0:W-:Y:S01]  /*0f80*/  STL.64 [R1], R2 ;  /* 0x0000000201007387 */ /* 0x0011e20000100a00 */
[----:B-1----:R-:W-:Y:S01]  /*0f90*/  MOV R4, UR4 ;  /* 0x0000000400047c02 */ /* 0x002fe20008000f00 */
[----:B------:R-:W-:-:S07]  /*0fa0*/  IMAD.U32 R5, RZ, RZ, UR5 ;  /* 0x00000005ff057e24 */ /* 0x000fce000f8e00ff */
[----:B------:R-:W-:-:S07]  /*0fb0*/  LEPC R20, `(.L_x_16) ;  /* 0x000000001014794e */ /* 0x000fce0000000000 */
[----:B0-2---:R-:W-:Y:S05]  /*0fc0*/  CALL.ABS.NOINC R8 ;  /* 0x0000000008007343 */ /* 0x005fea0003c00000 */
.L_x_16:
[----:B------:R-:W-:Y:S05]  /*0fd0*/  EXIT ;  /* 0x000000000000794d */ /* 0x000fea0003800000 */
        .weak           $__internal_0_$__cuda_sm3x_div_rn_noftz_f32_slowpath
        .type           $__internal_0_$__cuda_sm3x_div_rn_noftz_f32_slowpath,@function
        .size           $__internal_0_$__cuda_sm3x_div_rn_noftz_f32_slowpath,(.L_x_26 - $__internal_0_$__cuda_sm3x_div_rn_noftz_f32_slowpath)
$__internal_0_$__cuda_sm3x_div_rn_noftz_f32_slowpath:
[----:B------:R-:W-:Y:S02]  /*0fe0*/  SHF.R.U32.HI R9, RZ, 0x17, R3 ;  /* 0x00000017ff097819 */ /* 0x000fe40000011603 */
[----:B------:R-:W-:Y:S02]  /*0ff0*/  SHF.R.U32.HI R5, RZ, 0x17, R2 ;  /* 0x00000017ff057819 */ /* 0x000fe40000011602 */
[----:B------:R-:W-:Y:S02]  /*1000*/  LOP3.LUT R14, R9, 0xff, RZ, 0xc0, !PT ;  /* 0x000000ff090e7812 */ /* 0x000fe400078ec0ff */
[----:B------:R-:W-:Y:S02]  /*1010*/  LOP3.LUT R12, R5, 0xff, RZ, 0xc0, !PT ;  /* 0x000000ff050c7812 */ /* 0x000fe400078ec0ff */
[----:B------:R-:W-:Y:S02]  /*1020*/  IADD3 R10, PT, PT, R14, -0x1, RZ ;  /* 0xffffffff0e0a7810 */ /* 0x000fe40007ffe0ff */
[----:B------:R-:W-:-:S02]  /*1030*/  IADD3 R9, PT, PT, R12, -0x1, RZ ;  /* 0xffffffff0c097810 */ /* 0x000fc40007ffe0ff */
[----:B------:R-:W-:-:S04]  /*1040*/  ISETP.GT.U32.AND P0, PT, R10, 0xfd, PT ;  /* 0x000000fd0a00780c */ /* 0x000fc80003f04070 */
[----:B------:R-:W-:-:S13]  /*1050*/  ISETP.GT.U32.OR P0, PT, R9, 0xfd, P0 ;  /* 0x000000fd0900780c */ /* 0x000fda0000704470 */
[----:B------:R-:W-:Y:S01]  /*1060*/  @!P0 MOV R5, RZ ;  /* 0x000000ff00058202 */ /* 0x000fe20000000f00 */
[----:B------:R-:W-:Y:S06]  /*1070*/  @!P0 BRA `(.L_x_17) ;  /* 0x00000000005c8947 */ /* 0x000fec0003800000 */
[----:B------:R-:W-:Y:S02]  /*1080*/  FSETP.GTU.FTZ.AND P0, PT, |R2|, +INF , PT ;  /* 0x7f8000000200780b */ /* 0x000fe40003f1c200 */
[----:B------:R-:W-:-:S04]  /*1090*/  FSETP.GTU.FTZ.AND P1, PT, |R3|, +INF , PT ;  /* 0x7f8000000300780b */ /* 0x000fc80003f3c200 */
[----:B------:R-:W-:-:S13]  /*10a0*/  PLOP3.LUT P0, PT, P0, P1, PT, 0xf8, 0x8f ;  /* 0x00000000008f781c */ /* 0x000fda0000703f70 */
[----:B------:R-:W-:Y:S05]  /*10b0*/  @P0 BRA `(.L_x_18) ;  /* 0x0000000400440947 */ /* 0x000fea0003800000 */
[----:B------:R-:W-:-:S13]  /*10c0*/  LOP3.LUT P0, RZ, R3, 0x7fffffff, R2, 0xc8, !PT ;  /* 0x7fffffff03ff7812 */ /* 0x000fda000780c802 */
[----:B------:R-:W-:Y:S05]  /*10d0*/  @!P0 BRA `(.L_x_19) ;  /* 0x0000000400348947 */ /* 0x000fea0003800000 */
[C---:B------:R-:W-:Y:S02]  /*10e0*/  FSETP.NEU.FTZ.AND P2, PT, |R2|.reuse, +INF , PT ;  /* 0x7f8000000200780b */ /* 0x040fe40003f5d200 */
[----:B------:R-:W-:Y:S02]  /*10f0*/  FSETP.NEU.FTZ.AND P1, PT, |R3|, +INF , PT ;  /* 0x7f8000000300780b */ /* 0x000fe40003f3d200 */
[----:B------:R-:W-:-:S11]  /*1100*/  FSETP.NEU.FTZ.AND P0, PT, |R2|, +INF , PT ;  /* 0x7f8000000200780b */ /* 0x000fd60003f1d200 */
[----:B------:R-:W-:Y:S05]  /*1110*/  @!P1 BRA !P2, `(.L_x_19) ;  /* 0x0000000400249947 */ /* 0x000fea0005000000 */
[----:B------:R-:W-:-:S04]  /*1120*/  LOP3.LUT P2, RZ, R2, 0x7fffffff, RZ, 0xc0, !PT ;  /* 0x7fffffff02ff7812 */ /* 0x000fc8000784c0ff */
[----:B------:R-:W-:-:S13]  /*1130*/  PLOP3.LUT P1, PT, P1, P2, PT, 0x2f, 0xf2 ;  /* 0x0000000000f2781c */ /* 0x000fda0000f24577 */
[----:B------:R-:W-:Y:S05]  /*1140*/  @P1 BRA `(.L_x_20) ;  /* 0x0000000400101947 */ /* 0x000fea0003800000 */
[----:B------:R-:W-:-:S04]  /*1150*/  LOP3.LUT P1, RZ, R3, 0x7fffffff, RZ, 0xc0, !PT ;  /* 0x7fffffff03ff7812 */ /* 0x000fc8000782c0ff */
[----:B------:R-:W-:-:S13]  /*1160*/  PLOP3.LUT P0, PT, P0, P1, PT, 0x2f, 0xf2 ;  /* 0x0000000000f2781c */ /* 0x000fda0000702577 */
[----:B------:R-:W-:Y:S05]  /*1170*/  @P0 BRA `(.L_x_21) ;  /* 0x0000000000f80947 */ /* 0x000fea0003800000 */
[----:B------:R-:W-:Y:S02]  /*1180*/  ISETP.GE.AND P0, PT, R9, RZ, PT ;  /* 0x000000ff0900720c */ /* 0x000fe40003f06270 */
[----:B------:R-:W-:-:S11]  /*1190*/  ISETP.GE.AND P1, PT, R10, RZ, PT ;  /* 0x000000ff0a00720c */ /* 0x000fd60003f26270 */
[----:B------:R-:W-:Y:S01]  /*11a0*/  @P0 MOV R5, RZ ;  /* 0x000000ff00050202 */ /* 0x000fe20000000f00 */
[----:B------:R-:W-:Y:S02]  /*11b0*/  @!P0 IMAD.MOV.U32 R5, RZ, RZ, -0x40 ;  /* 0xffffffc0ff058424 */ /* 0x000fe400078e00ff */
[----:B------:R-:W-:Y:S01]  /*11c0*/  @!P0 FFMA R2, R2, 1.84467440737095516160e+19, RZ ;  /* 0x5f80000002028823 */ /* 0x000fe200000000ff */
[----:B------:R-:W-:Y:S02]  /*11d0*/  @!P1 FFMA R3, R3, 1.84467440737095516160e+19, RZ ;  /* 0x5f80000003039823 */ /* 0x000fe400000000ff */
[----:B------:R-:W-:-:S07]  /*11e0*/  @!P1 IADD3 R5, PT, PT, R5, 0x40, RZ ;  /* 0x0000004005059810 */ /* 0x000fce0007ffe0ff */
.L_x_17:
[----:B------:R-:W-:-:S04]  /*11f0*/  LEA R10, R14, 0xc0800000, 0x17 ;  /* 0xc08000000e0a7811 */ /* 0x000fc800078eb8ff */
[----:B------:R-:W-:Y:S02]  /*1200*/  IADD3 R10, PT, PT, -R10, R3, RZ ;  /* 0x000000030a0a7210 */ /* 0x000fe40007ffe1ff */
[----:B------:R-:W-:Y:S02]  /*1210*/  IADD3 R3, PT, PT, R12, -0x7f, RZ ;  /* 0xffffff810c037810 */ /* 0x000fe40007ffe0ff */
[----:B------:R0:W1:Y:S01]  /*1220*/  MUFU.RCP R9, R10 ;  /* 0x0000000a00097308 */ /* 0x0000620000001000 */
[----:B------:R-:W-:Y:S02]  /*1230*/  FADD.FTZ R11, -R10, -RZ ;  /* 0x800000ff0a0b7221 */ /* 0x000fe40000010100 */
[C---:B------:R-:W-:Y:S01]  /*1240*/  IMAD R2, R3.reuse, -0x800000, R2 ;  /* 0xff80000003027824 */ /* 0x040fe200078e0202 */
[----:B0-----:R-:W-:-:S04]  /*1250*/  IADD3 R10, PT, PT, R3, 0x7f, -R14 ;  /* 0x0000007f030a7810 */ /* 0x001fc80007ffe80e */
[----:B------:R-:W-:Y:S01]  /*1260*/  IADD3 R10, PT, PT, R10, R5, RZ ;  /* 0x000000050a0a7210 */ /* 0x000fe20007ffe0ff */
[----:B-1----:R-:W-:-:S04]  /*1270*/  FFMA R12, R9, R11, 1 ;  /* 0x3f800000090c7423 */ /* 0x002fc8000000000b */
[----:B------:R-:W-:-:S04]  /*1280*/  FFMA R16, R9, R12, R9 ;  /* 0x0000000c09107223 */ /* 0x000fc80000000009 */
[----:B------:R-:W-:-:S04]  /*1290*/  FFMA R9, R2, R16, RZ ;  /* 0x0000001002097223 */ /* 0x000fc800000000ff */
[----:B------:R-:W-:-:S04]  /*12a0*/  FFMA R12, R11, R9, R2 ;  /* 0x000000090b0c7223 */ /* 0x000fc80000000002 */
[----:B------:R-:W-:-:S04]  /*12b0*/  FFMA R9, R16, R12, R9 ;  /* 0x0000000c10097223 */ /* 0x000fc80000000009 */
[----:B------:R-:W-:-:S04]  /*12c0*/  FFMA R12, R11, R9, R2 ;  /* 0x000000090b0c7223 */ /* 0x000fc80000000002 */
[----:B------:R-:W-:-:S05]  /*12d0*/  FFMA R2, R16, R12, R9 ;  /* 0x0000000c10027223 */ /* 0x000fca0000000009 */
[----:B------:R-:W-:-:S04]  /*12e0*/  SHF.R.U32.HI R3, RZ, 0x17, R2 ;  /* 0x00000017ff037819 */ /* 0x000fc80000011602 */
[----:B------:R-:W-:-:S04]  /*12f0*/  LOP3.LUT R3, R3, 0xff, RZ, 0xc0, !PT ;  /* 0x000000ff03037812 */ /* 0x000fc800078ec0ff */
[----:B------:R-:W-:-:S05]  /*1300*/  IADD3 R11, PT, PT, R3, R10, RZ ;  /* 0x0000000a030b7210 */ /* 0x000fca0007ffe0ff */
[----:B------:R-:W-:-:S05]  /*1310*/  VIADD R3, R11, 0xffffffff ;  /* 0xffffffff0b037836 */ /* 0x000fca0000000000 */
[----:B------:R-:W-:-:S13]  /*1320*/  ISETP.GE.U32.AND P0, PT, R3, 0xfe, PT ;  /* 0x000000fe0300780c */ /* 0x000fda0003f06070 */
[----:B------:R-:W-:Y:S05]  /*1330*/  @!P0 BRA `(.L_x_22) ;  /* 0x0000000000808947 */ /* 0x000fea0003800000 */
[----:B------:R-:W-:-:S13]  /*1340*/  ISETP.GT.AND P0, PT, R11, 0xfe, PT ;  /* 0x000000fe0b00780c */ /* 0x000fda0003f04270 */
[----:B------:R-:W-:Y:S05]  /*1350*/  @P0 BRA `(.L_x_23) ;  /* 0x00000000006c0947 */ /* 0x000fea0003800000 */
[----:B------:R-:W-:-:S13]  /*1360*/  ISETP.GE.AND P0, PT, R11, 0x1, PT ;  /* 0x000000010b00780c */ /* 0x000fda0003f06270 */
[----:B------:R-:W-:Y:S05]  /*1370*/  @P0 BRA `(.L_x_24) ;  /* 0x0000000000980947 */ /* 0x000fea0003800000 */
[----:B------:R-:W-:Y:S02]  /*1380*/  ISETP.GE.AND P0, PT, R11, -0x18, PT ;  /* 0xffffffe80b00780c */ /* 0x000fe40003f06270 */
[----:B------:R-:W-:-:S11]  /*1390*/  LOP3.LUT R2, R2, 0x80000000, RZ, 0xc0, !PT ;  /* 0x8000000002027812 */ /* 0x000fd600078ec0ff */
[----:B------:R-:W-:Y:S05]  /*13a0*/  @!P0 BRA `(.L_x_24) ;  /* 0x00000000008c8947 */ /* 0x000fea0003800000 */
[CCC-:B------:R-:W-:Y:S01]  /*13b0*/  FFMA.RZ R3, R16.reuse, R12.reuse, R9.reuse ;  /* 0x0000000c10037223 */ /* 0x1c0fe2000000c009 */
[CCC-:B------:R-:W-:Y:S01]  /*13c0*/  FFMA.RM R10, R16.reuse, R12.reuse, R9.reuse ;  /* 0x0000000c100a7223 */ /* 0x1c0fe20000004009 */
[C---:B------:R-:W-:Y:S02]  /*13d0*/  ISETP.NE.AND P2, PT, R11.reuse, RZ, PT ;  /* 0x000000ff0b00720c */ /* 0x040fe40003f45270 */
[----:B------:R-:W-:Y:S02]  /*13e0*/  ISETP.NE.AND P1, PT, R11, RZ, PT ;  /* 0x000000ff0b00720c */ /* 0x000fe40003f25270 */
[----:B------:R-:W-:Y:S01]  /*13f0*/  LOP3.LUT R5, R3, 0x7fffff, RZ, 0xc0, !PT ;  /* 0x007fffff03057812 */ /* 0x000fe200078ec0ff */
[----:B------:R-:W-:Y:S01]  /*1400*/  FFMA.RP R3, R16, R12, R9 ;  /* 0x0000000c10037223 */ /* 0x000fe20000008009 */
[----:B------:R-:W-:Y:S02]  /*1410*/  IADD3 R12, PT, PT, R11, 0x20, RZ ;  /* 0x000000200b0c7810 */ /* 0x000fe40007ffe0ff */
[----:B------:R-:W-:-:S02]  /*1420*/  LOP3.LUT R5, R5, 0x800000, RZ, 0xfc, !PT ;  /* 0x0080000005057812 */ /* 0x000fc400078efcff */
[----:B------:R-:W-:Y:S02]  /*1430*/  IADD3 R9, PT, PT, -R11, RZ, RZ ;  /* 0x000000ff0b097210 */ /* 0x000fe40007ffe1ff */
[----:B------:R-:W-:Y:S02]  /*1440*/  SHF.L.U32 R12, R5, R12, RZ ;  /* 0x0000000c050c7219 */ /* 0x000fe400000006ff */
[----:B------:R-:W-:Y:S02]  /*1450*/  FSETP.NEU.FTZ.AND P0, PT, R3, R10, PT ;  /* 0x0000000a0300720b */ /* 0x000fe40003f1d000 */
[----:B------:R-:W-:Y:S02]  /*1460*/  SEL R10, R9, RZ, P2 ;  /* 0x000000ff090a7207 */ /* 0x000fe40001000000 */
[----:B------:R-:W-:Y:S02]  /*1470*/  ISETP.NE.AND P1, PT, R12, RZ, P1 ;  /* 0x000000ff0c00720c */ /* 0x000fe40000f25270 */
[----:B------:R-:W-:-:S02]  /*1480*/  SHF.R.U32.HI R10, RZ, R10, R5 ;  /* 0x0000000aff0a7219 */ /* 0x000fc40000011605 */
[----:B------:R-:W-:Y:S02]  /*1490*/  PLOP3.LUT P0, PT, P0, P1, PT, 0xf8, 0x8f ;  /* 0x00000000008f781c */ /* 0x000fe40000703f70 */
[----:B------:R-:W-:Y:S02]  /*14a0*/  SHF.R.U32.HI R12, RZ, 0x1, R10 ;  /* 0x00000001ff0c7819 */ /* 0x000fe4000001160a */
[----:B------:R-:W-:-:S04]  /*14b0*/  SEL R3, RZ, 0x1, !P0 ;  /* 0x00000001ff037807 */ /* 0x000fc80004000000 */
[----:B------:R-:W-:-:S04]  /*14c0*/  LOP3.LUT R3, R3, 0x1, R12, 0xf8, !PT ;  /* 0x0000000103037812 */ /* 0x000fc800078ef80c */
[----:B------:R-:W-:-:S04]  /*14d0*/  LOP3.LUT R3, R3, R10, RZ, 0xc0, !PT ;  /* 0x0000000a03037212 */ /* 0x000fc800078ec0ff */
[----:B------:R-:W-:-:S04]  /*14e0*/  IADD3 R3, PT, PT, R12, R3, RZ ;  /* 0x000000030c037210 */ /* 0x000fc80007ffe0ff */
[----:B------:R-:W-:Y:S01]  /*14f0*/  LOP3.LUT R2, R3, R2, RZ, 0xfc, !PT ;  /* 0x0000000203027212 */ /* 0x000fe200078efcff */
[----:B------:R-:W-:Y:S06]  /*1500*/  BRA `(.L_x_24) ;  /* 0x0000000000347947 */ /* 0x000fec0003800000 */
.L_x_23:
[----:B------:R-:W-:-:S04]  /*1510*/  LOP3.LUT R2, R2, 0x80000000, RZ, 0xc0, !PT ;  /* 0x8000000002027812 */ /* 0x000fc800078ec0ff */
[----:B------:R-:W-:Y:S01]  /*1520*/  LOP3.LUT R2, R2, 0x7f800000, RZ, 0xfc, !PT ;  /* 0x7f80000002027812 */ /* 0x000fe200078efcff */
[----:B------:R-:W-:Y:S06]  /*1530*/  BRA `(.L_x_24) ;  /* 0x0000000000287947 */ /* 0x000fec0003800000 */
.L_x_22:
[----:B------:R-:W-:Y:S01]  /*1540*/  LEA R2, R10, R2, 0x17 ;  /* 0x000000020a027211 */ /* 0x000fe200078eb8ff */
[----:B------:R-:W-:Y:S06]  /*1550*/  BRA `(.L_x_24) ;  /* 0x0000000000207947 */ /* 0x000fec0003800000 */
.L_x_21:
[----:B------:R-:W-:-:S04]  /*1560*/  LOP3.LUT R2, R3, 0x80000000, R2, 0x48, !PT ;  /* 0x8000000003027812 */ /* 0x000fc800078e4802 */
[----:B------:R-:W-:Y:S01]  /*1570*/  LOP3.LUT R2, R2, 0x7f800000, RZ, 0xfc, !PT ;  /* 0x7f80000002027812 */ /* 0x000fe200078efcff */
[----:B------:R-:W-:Y:S06]  /*1580*/  BRA `(.L_x_24) ;  /* 0x0000000000147947 */ /* 0x000fec0003800000 */
.L_x_20:
[----:B------:R-:W-:Y:S01]  /*1590*/  LOP3.LUT R2, R3, 0x80000000, R2, 0x48, !PT ;  /* 0x8000000003027812 */ /* 0x000fe200078e4802 */
[----:B------:R-:W-:Y:S06]  /*15a0*/  BRA `(.L_x_24) ;  /* 0x00000000000c7947 */ /* 0x000fec0003800000 */
.L_x_19:
[----:B------:R-:W0:Y:S01]  /*15b0*/  MUFU.RSQ R2, -QNAN ;  /* 0xffc0000000027908 */ /* 0x000e220000001400 */
[----:B------:R-:W-:Y:S05]  /*15c0*/  BRA `(.L_x_24) ;  /* 0x0000000000047947 */ /* 0x000fea0003800000 */
.L_x_18:
[----:B------:R-:W-:-:S07]  /*15d0*/  FADD.FTZ R2, R2, R3 ;  /* 0x0000000302027221 */ /* 0x000fce0000010000 */
.L_x_24:
[----:B------:R-:W-:-:S04]  /*15e0*/  HFMA2 R9, -RZ, RZ, 0, 0 ;  /* 0x00000000ff097431 */ /* 0x000fc800000001ff */
[----:B0-----:R-:W-:Y:S05]  /*15f0*/  RET.REL.NODEC R8 `(_Z7computeffifffffffffffffffffff) ;  /* 0xffffffe808807950 */ /* 0x001fea0003c3ffff */
.L_x_25:
[----:B------:R-:W-:-:S00]  /*1600*/  BRA `(.L_x_25) ;  /* 0xfffffffc00fc7947 */ /* 0x000fc0000383ffff */
[----:B------:R-:W-:-:S00]  /*1610*/  NOP ;  /* 0x0000000000007918 */ /* 0x000fc00000000000 */
        /* <DEDUP_REMOVED lines=14> */
.L_x_26:


//--------------------- .nv.global.init           --------------------------
	.section	.nv.global.init,"aw",@progbits
.nv.global.init:
	.type		$str,@object
	.size		$str,(.L_0 - $str)
$str:
        /*0000*/ 	.byte	0x25, 0x2e, 0x31, 0x37, 0x67, 0x0a, 0x00
.L_0:


//--------------------- .nv.shared.reserved.0     --------------------------
	.section	.nv.shared.reserved.0,"aw",@nobits
	.weak		__nv_reservedSMEM_offset_0_alias
	.size		__nv_reservedSMEM_offset_0_alias, 0, 64
	.other		__nv_reservedSMEM_offset_0_alias,@"STO_CUDA_RESERVED_SHARED STV_DEFAULT"
__nv_reservedSMEM_offset_0_alias:
	.zero		0
	.zero		64


//--------------------- .nv.constant0._Z7computeffifffffffffffffffffff --------------------------
	.section	.nv.constant0._Z7computeffifffffffffffffffffff,"a",@progbits
	.sectionflags	@""
	.align	4
.nv.constant0._Z7computeffifffffffffffffffffff:
	.zero		984


//--------------------- SYMBOLS --------------------------

	.type		.nv.reservedSmem.offset0,@object
	.size		.nv.reservedSmem.offset0,0x4
	.type		vprintf,@function
